//
// Generated by NVIDIA NVVM Compiler
//
// Compiler Build ID: CL-36424714
// Cuda compilation tools, release 13.0, V13.0.88
// Based on NVVM 20.0.0
//

.version 9.0
.target sm_100
.address_size 64

	// .globl	_Z5printv
.extern .func  (.param .b32 func_retval0) vprintf
(
	.param .b64 vprintf_param_0,
	.param .b64 vprintf_param_1
)
;
.global .align 1 .b8 $str[18] = {72, 101, 108, 108, 111, 32, 102, 114, 111, 109, 32, 37, 100, 32, 37, 100, 10};

.visible .entry _Z5printv()
{
	.local .align 8 .b8 	__local_depot0[8];
	.reg .b64 	%SP;
	.reg .b64 	%SPL;
	.reg .pred 	%p<2>;
	.reg .b32 	%r<7>;
	.reg .b64 	%rd<5>;

	mov.u64 	%SPL, __local_depot0;
	cvta.local.u64 	%SP, %SPL;
	mov.u32 	%r3, %ntid.x;
	mov.u32 	%r4, %ctaid.x;
	mov.u32 	%r1, %tid.x;
	mad.lo.s32 	%r2, %r3, %r4, %r1;
	setp.gt.u32 	%p1, %r2, 127;
	@%p1 bra 	$L__BB0_2;
	add.u64 	%rd1, %SP, 0;
	add.u64 	%rd2, %SPL, 0;
	st.local.v2.u32 	[%rd2], {%r1, %r2};
	mov.u64 	%rd3, $str;
	cvta.global.u64 	%rd4, %rd3;
	{ // callseq 0, 0
	.param .b64 param0;
	st.param.b64 	[param0], %rd4;
	.param .b64 param1;
	st.param.b64 	[param1], %rd1;
	.param .b32 retval0;
	call.uni (retval0), 
	vprintf, 
	(
	param0, 
	param1
	);
	ld.param.b32 	%r5, [retval0];
	} // callseq 0
$L__BB0_2:
	ret;

}


// ===== COMPILED SASS (sm_100) =====

	.target	sm_100

	.elftype	@"ET_EXEC"


//--------------------- .note.nv.tkinfo           --------------------------
	.section	.note.nv.tkinfo,"",@"SHT_NOTE"
	.sectionflags	@"SHF_NOTE_NV_TKINFO"
	.tkinfo
        /*0018*/ 	.word	0x00000002
        /*0030*/ 	.string	""
        /*0030*/ 	.string	"ptxas"
        /*0030*/ 	.string	"Cuda compilation tools, release 13.0, V13.0.88"
        /*0030*/ 	.string	"Build cuda_13.0.r13.0/compiler.36424714_0"
        /*0030*/ 	.string	"-arch sm_100 -m 64 "



//--------------------- .note.nv.cuinfo           --------------------------
	.section	.note.nv.cuinfo,"",@"SHT_NOTE"
	.sectionflags	@"SHF_NOTE_NV_CUINFO"
        /*0018*/ 	.short	0x0002
        /*001a*/ 	.short	0x0064
        /*001c*/ 	.short	0x0082
	.zero		2


//--------------------- .nv.info                  --------------------------
	.section	.nv.info,"",@"SHT_CUDA_INFO"
	.align	4


	//----- nvinfo : EIATTR_REGCOUNT
	.align		4
        /*0000*/ 	.byte	0x04, 0x2f
        /*0002*/ 	.short	(.L_2 - .L_1)
	.align		4
.L_1:
        /*0004*/ 	.word	index@(_Z5printv)
        /*0008*/ 	.word	0x00000018


	//----- nvinfo : EIATTR_FRAME_SIZE
	.align		4
.L_2:
        /*000c*/ 	.byte	0x04, 0x11
        /*000e*/ 	.short	(.L_4 - .L_3)
	.align		4
.L_3:
        /*0010*/ 	.word	index@(_Z5printv)
        /*0014*/ 	.word	0x00000008


	//----- nvinfo : EIATTR_MIN_STACK_SIZE
	.align		4
.L_4:
        /*0018*/ 	.byte	0x04, 0x12
        /*001a*/ 	.short	(.L_6 - .L_5)
	.align		4
.L_5:
        /*001c*/ 	.word	index@(_Z5printv)
        /*0020*/ 	.word	0x00000008
.L_6:


//--------------------- .nv.compat                --------------------------
	.section	.nv.compat,"",@"SHT_CUDA_COMPAT_INFO"
	.align	4
        /*0000*/ 	.byte	0x02, 0x09, 0x00, 0x00, 0x02, 0x02, 0x01, 0x00, 0x02, 0x05, 0x05, 0x00, 0x03, 0x07, 0x01, 0x01
        /*0010*/ 	.byte	0x02, 0x03, 0x00, 0x00, 0x02, 0x06, 0x01, 0x00, 0x04, 0x0b, 0x08, 0x00, 0x09, 0x00, 0x00, 0x00
        /*0020*/ 	.byte	0x00, 0x00, 0x00, 0x00


//--------------------- .nv.info._Z5printv        --------------------------
	.section	.nv.info._Z5printv,"",@"SHT_CUDA_INFO"
	.sectionflags	@""
	.align	4


	//----- nvinfo : EIATTR_CUDA_API_VERSION
	.align		4
        /*0000*/ 	.byte	0x04, 0x37
        /*0002*/ 	.short	(.L_8 - .L_7)
.L_7:
        /*0004*/ 	.word	0x00000082


	//----- nvinfo : EIATTR_SPARSE_MMA_MASK
	.align		4
.L_8:
        /*0008*/ 	.byte	0x03, 0x50
        /*000a*/ 	.short	0x0000


	//----- nvinfo : EIATTR_MAXREG_COUNT
	.align		4
        /*000c*/ 	.byte	0x03, 0x1b
        /*000e*/ 	.short	0x00ff


	//----- nvinfo : EIATTR_EXTERNS
	.align		4
        /*0010*/ 	.byte	0x04, 0x0f
        /*0012*/ 	.short	(.L_10 - .L_9)


	//   ....[0]....
	.align		4
.L_9:
        /*0014*/ 	.word	index@(vprintf)


	//----- nvinfo : EIATTR_MERCURY_ISA_VERSION
	.align		4
.L_10:
        /*0018*/ 	.byte	0x03, 0x5f
        /*001a*/ 	.short	0x0101


	//----- nvinfo : EIATTR_VRC_CTA_INIT_COUNT
	.align		4
        /*001c*/ 	.byte	0x02, 0x4a
	.zero		1
	.zero		1


	//----- nvinfo : EIATTR_SYSCALL_OFFSETS
	.align		4
        /*0020*/ 	.byte	0x04, 0x46
        /*0022*/ 	.short	(.L_12 - .L_11)


	//   ....[0]....
.L_11:
        /*0024*/ 	.word	0x00000130


	//----- nvinfo : EIATTR_EXIT_INSTR_OFFSETS
	.align		4
.L_12:
        /*0028*/ 	.byte	0x04, 0x1c
        /*002a*/ 	.short	(.L_14 - .L_13)


	//   ....[0]....
.L_13:
        /*002c*/ 	.word	0x000000b0


	//   ....[1]....
        /*0030*/ 	.word	0x00000140


	//----- nvinfo : EIATTR_CRS_STACK_SIZE
	.align		4
.L_14:
        /*0034*/ 	.byte	0x04, 0x1e
        /*0036*/ 	.short	(.L_16 - .L_15)
.L_15:
        /*0038*/ 	.word	0x00000000


	//----- nvinfo : EIATTR_SW_WAR
	.align		4
.L_16:
        /*003c*/ 	.byte	0x04, 0x36
        /*003e*/ 	.short	(.L_18 - .L_17)
.L_17:
        /*0040*/ 	.word	0x00000008
.L_18:


//--------------------- .nv.callgraph             --------------------------
	.section	.nv.callgraph,"",@"SHT_CUDA_CALLGRAPH"
	.align	4
	.sectionentsize	8
	.align		4
        /*0000*/ 	.word	0x00000000
	.align		4
        /*0004*/ 	.word	0xffffffff
	.align		4
        /*0008*/ 	.word	index@(_Z5printv)
	.align		4
        /*000c*/ 	.word	index@(vprintf)
	.align		4
        /*0010*/ 	.word	0x00000000
	.align		4
        /*0014*/ 	.word	0xfffffffe
	.align		4
        /*0018*/ 	.word	0x00000000
	.align		4
        /*001c*/ 	.word	0xfffffffd
	.align		4
        /*0020*/ 	.word	0x00000000
	.align		4
        /*0024*/ 	.word	0xfffffffc


//--------------------- .nv.constant4             --------------------------
	.section	.nv.constant4,"a",@progbits
	.align	8
	.align		8
.nv.constant4:
        /*0000*/ 	.dword	vprintf
	.align		8
        /*0008*/ 	.dword	$str


//--------------------- .text._Z5printv           --------------------------
	.section	.text._Z5printv,"ax",@progbits
	.align	128
        .global         _Z5printv
        .type           _Z5printv,@function
        .size           _Z5printv,(.L_x_2 - _Z5printv)
        .other          _Z5printv,@"STO_CUDA_ENTRY STV_DEFAULT"
_Z5printv:
.text._Z5printv:
[----:B------:R-:W0:Y:S01]  /*0000*/  LDC R1, c[0x0][0x37c] ;  /* 0x0000df00ff017b82 */ /* 0x000e220000000800 */
[----:B------:R-:W1:Y:S01]  /*0010*/  S2R R9, SR_CTAID.X ;  /* 0x0000000000097919 */ /* 0x000e620000002500 */
[----:B------:R-:W2:Y:S01]  /*0020*/  LDCU UR5, c[0x0][0x2fc] ;  /* 0x00005f80ff0577ac */ /* 0x000ea20008000800 */
[----:B0-----:R-:W-:Y:S01]  /*0030*/  VIADD R1, R1, 0xfffffff8 ;  /* 0xfffffff801017836 */ /* 0x001fe20000000000 */
[----:B------:R-:W1:Y:S01]  /*0040*/  S2R R8, SR_TID.X ;  /* 0x0000000000087919 */ /* 0x000e620000002100 */
[----:B------:R-:W1:Y:S01]  /*0050*/  LDCU UR6, c[0x0][0x360] ;  /* 0x00006c00ff0677ac */ /* 0x000e620008000800 */
[----:B------:R-:W0:Y:S02]  /*0060*/  LDCU UR4, c[0x0][0x2f8] ;  /* 0x00005f00ff0477ac */ /* 0x000e240008000800 */
[----:B0-----:R-:W-:-:S05]  /*0070*/  IADD3 R6, P1, PT, R1, UR4, RZ ;  /* 0x0000000401067c10 */ /* 0x001fca000ff3e0ff */
[----:B--2---:R-:W-:Y:S02]  /*0080*/  IMAD.X R7, RZ, RZ, UR5, P1 ;  /* 0x00000005ff077e24 */ /* 0x004fe400088e06ff */
[----:B-1----:R-:W-:-:S05]  /*0090*/  IMAD R9, R9, UR6, R8 ;  /* 0x0000000609097c24 */ /* 0x002fca000f8e0208 */
[----:B------:R-:W-:-:S13]  /*00a0*/  ISETP.GT.U32.AND P0, PT, R9, 0x7f, PT ;  /* 0x0000007f0900780c */ /* 0x000fda0003f04070 */
[----:B------:R-:W-:Y:S05]  /*00b0*/  @P0 EXIT ;  /* 0x000000000000094d */ /* 0x000fea0003800000 */
[----:B------:R-:W-:Y:S01]  /*00c0*/  MOV R0, 0x0 ;  /* 0x0000000000007802 */ /* 0x000fe20000000f00 */
[----:B------:R0:W-:Y:S01]  /*00d0*/  STL.64 [R1], R8 ;  /* 0x0000000801007387 */ /* 0x0001e20000100a00 */
[----:B------:R-:W1:Y:S02]  /*00e0*/  LDCU.64 UR4, c[0x4][0x8] ;  /* 0x01000100ff0477ac */ /* 0x000e640008000a00 */
[----:B------:R0:W2:Y:S01]  /*00f0*/  LDC.64 R2, c[0x4][R0] ;  /* 0x0100000000027b82 */ /* 0x0000a20000000a00 */
[----:B-1----:R-:W-:Y:S01]  /*0100*/  MOV R4, UR4 ;  /* 0x0000000400047c02 */ /* 0x002fe20008000f00 */
[----:B0-----:R-:W-:-:S07]  /*0110*/  IMAD.U32 R5, RZ, RZ, UR5 ;  /* 0x00000005ff057e24 */ /* 0x001fce000f8e00ff */
[----:B------:R-:W-:-:S07]  /*0120*/  LEPC R20, `(.L_x_0) ;  /* 0x000000001014794e */ /* 0x000fce0000000000 */
[----:B--2---:R-:W-:Y:S05]  /*0130*/  CALL.ABS.NOINC R2 ;  /* 0x0000000002007343 */ /* 0x004fea0003c00000 */
.L_x_0:
[----:B------:R-:W-:Y:S05]  /*0140*/  EXIT ;  /* 0x000000000000794d */ /* 0x000fea0003800000 */
.L_x_1:
[----:B------:R-:W-:-:S00]  /*0150*/  BRA `(.L_x_1) ;  /* 0xfffffffc00fc7947 */ /* 0x000fc0000383ffff */
[----:B------:R-:W-:-:S00]  /*0160*/  NOP ;  /* 0x0000000000007918 */ /* 0x000fc00000000000 */
        /* <DEDUP_REMOVED lines=9> */
.L_x_2:


//--------------------- .nv.global.init           --------------------------
	.section	.nv.global.init,"aw",@progbits
.nv.global.init:
	.type		$str,@object
	.size		$str,(.L_0 - $str)
$str:
        /*0000*/ 	.byte	0x48, 0x65, 0x6c, 0x6c, 0x6f, 0x20, 0x66, 0x72, 0x6f, 0x6d, 0x20, 0x25, 0x64, 0x20, 0x25, 0x64
        /*0010*/ 	.byte	0x0a, 0x00
.L_0:


//--------------------- .nv.shared.reserved.0     --------------------------
	.section	.nv.shared.reserved.0,"aw",@nobits
	.weak		__nv_reservedSMEM_offset_0_alias
	.size		__nv_reservedSMEM_offset_0_alias, 0, 64
	.other		__nv_reservedSMEM_offset_0_alias,@"STO_CUDA_RESERVED_SHARED STV_DEFAULT"
__nv_reservedSMEM_offset_0_alias:
	.zero		0
	.zero		64


//--------------------- .nv.constant0._Z5printv   --------------------------
	.section	.nv.constant0._Z5printv,"a",@progbits
	.sectionflags	@""
	.align	4
.nv.constant0._Z5printv:
	.zero		896


//--------------------- SYMBOLS --------------------------

	.type		.nv.reservedSmem.offset0,@object
	.size		.nv.reservedSmem.offset0,0x4
	.type		vprintf,@function
